//
// Generated by NVIDIA NVVM Compiler
//
// Compiler Build ID: CL-36424714
// Cuda compilation tools, release 13.0, V13.0.88
// Based on NVVM 20.0.0
//

.version 9.0
.target sm_100
.address_size 64

	// .globl	_Z15bias_add_kernelPKfPf10LayerShape

.visible .entry _Z15bias_add_kernelPKfPf10LayerShape(
	.param .u64 .ptr .align 1 _Z15bias_add_kernelPKfPf10LayerShape_param_0,
	.param .u64 .ptr .align 1 _Z15bias_add_kernelPKfPf10LayerShape_param_1,
	.param .align 4 .b8 _Z15bias_add_kernelPKfPf10LayerShape_param_2[12]
)
{
	.reg .pred 	%p<2>;
	.reg .b32 	%r<9>;
	.reg .b32 	%f<4>;
	.reg .b64 	%rd<9>;

	ld.param.u64 	%rd1, [_Z15bias_add_kernelPKfPf10LayerShape_param_0];
	ld.param.u32 	%r1, [_Z15bias_add_kernelPKfPf10LayerShape_param_2+8];
	ld.param.u32 	%r3, [_Z15bias_add_kernelPKfPf10LayerShape_param_2];
	ld.param.u64 	%rd2, [_Z15bias_add_kernelPKfPf10LayerShape_param_1];
	mov.u32 	%r4, %ctaid.x;
	mov.u32 	%r5, %ntid.x;
	mov.u32 	%r6, %tid.x;
	mad.lo.s32 	%r2, %r4, %r5, %r6;
	mul.lo.s32 	%r7, %r3, %r1;
	setp.ge.s32 	%p1, %r2, %r7;
	@%p1 bra 	$L__BB0_2;
	cvta.to.global.u64 	%rd3, %rd1;
	cvta.to.global.u64 	%rd4, %rd2;
	rem.s32 	%r8, %r2, %r1;
	mul.wide.s32 	%rd5, %r8, 4;
	add.s64 	%rd6, %rd3, %rd5;
	ld.global.nc.f32 	%f1, [%rd6];
	mul.wide.s32 	%rd7, %r2, 4;
	add.s64 	%rd8, %rd4, %rd7;
	ld.global.f32 	%f2, [%rd8];
	add.f32 	%f3, %f1, %f2;
	st.global.f32 	[%rd8], %f3;
$L__BB0_2:
	ret;

}
	// .globl	_Z11relu_kernelPfm
.visible .entry _Z11relu_kernelPfm(
	.param .u64 .ptr .align 1 _Z11relu_kernelPfm_param_0,
	.param .u64 _Z11relu_kernelPfm_param_1
)
{
	.reg .pred 	%p<3>;
	.reg .b32 	%r<6>;
	.reg .b32 	%f<2>;
	.reg .b64 	%rd<7>;

	ld.param.u64 	%rd3, [_Z11relu_kernelPfm_param_0];
	ld.param.u64 	%rd4, [_Z11relu_kernelPfm_param_1];
	mov.u32 	%r1, %ctaid.x;
	mov.u32 	%r2, %ntid.x;
	mov.u32 	%r3, %tid.x;
	mad.lo.s32 	%r4, %r1, %r2, %r3;
	cvt.s64.s32 	%rd1, %r4;
	setp.le.u64 	%p1, %rd4, %rd1;
	@%p1 bra 	$L__BB1_3;
	cvta.to.global.u64 	%rd5, %rd3;
	shl.b64 	%rd6, %rd1, 2;
	add.s64 	%rd2, %rd5, %rd6;
	ld.global.f32 	%f1, [%rd2];
	setp.geu.f32 	%p2, %f1, 0f00000000;
	@%p2 bra 	$L__BB1_3;
	mov.b32 	%r5, 0;
	st.global.u32 	[%rd2], %r5;
$L__BB1_3:
	ret;

}
	// .globl	_Z11gelu_kernelPfm
.visible .entry _Z11gelu_kernelPfm(
	.param .u64 .ptr .align 1 _Z11gelu_kernelPfm_param_0,
	.param .u64 _Z11gelu_kernelPfm_param_1
)
{
	.reg .pred 	%p<4>;
	.reg .b32 	%r<5>;
	.reg .b32 	%f<24>;
	.reg .b64 	%rd<7>;

	ld.param.u64 	%rd2, [_Z11gelu_kernelPfm_param_0];
	ld.param.u64 	%rd3, [_Z11gelu_kernelPfm_param_1];
	mov.u32 	%r1, %ctaid.x;
	mov.u32 	%r2, %ntid.x;
	mov.u32 	%r3, %tid.x;
	mad.lo.s32 	%r4, %r1, %r2, %r3;
	cvt.s64.s32 	%rd1, %r4;
	setp.le.u64 	%p1, %rd3, %rd1;
	@%p1 bra 	$L__BB2_2;
	cvta.to.global.u64 	%rd4, %rd2;
	shl.b64 	%rd5, %rd1, 2;
	add.s64 	%rd6, %rd4, %rd5;
	ld.global.f32 	%f1, [%rd6];
	mul.f32 	%f2, %f1, 0f3F000000;
	mul.f32 	%f3, %f1, 0f3D372713;
	mul.f32 	%f4, %f1, %f3;
	fma.rn.f32 	%f5, %f1, %f4, %f1;
	mul.f32 	%f6, %f5, 0f3F4C4231;
	abs.f32 	%f7, %f6;
	mul.f32 	%f8, %f7, 0f4038AA3B;
	ex2.approx.ftz.f32 	%f9, %f8;
	add.f32 	%f10, %f9, 0f3F800000;
	rcp.approx.ftz.f32 	%f11, %f10;
	fma.rn.f32 	%f12, %f11, 0fC0000000, 0f3F800000;
	setp.ge.f32 	%p2, %f7, 0f41102CB4;
	selp.f32 	%f13, 0f3F800000, %f12, %p2;
	copysign.f32 	%f14, %f6, %f13;
	mul.f32 	%f15, %f6, %f6;
	fma.rn.f32 	%f16, %f15, 0f3C80F082, 0fBD563CAE;
	fma.rn.f32 	%f17, %f16, %f15, 0f3E085941;
	fma.rn.f32 	%f18, %f17, %f15, 0fBEAAA9ED;
	fma.rn.f32 	%f19, %f18, %f15, 0f00000000;
	fma.rn.f32 	%f20, %f19, %f6, %f6;
	setp.ge.f32 	%p3, %f7, 0f3F19999A;
	selp.f32 	%f21, %f14, %f20, %p3;
	add.f32 	%f22, %f21, 0f3F800000;
	mul.f32 	%f23, %f2, %f22;
	st.global.f32 	[%rd6], %f23;
$L__BB2_2:
	ret;

}
	// .globl	_Z28fused_bias_activation_kernelPKfPf10LayerShapei
.visible .entry _Z28fused_bias_activation_kernelPKfPf10LayerShapei(
	.param .u64 .ptr .align 1 _Z28fused_bias_activation_kernelPKfPf10LayerShapei_param_0,
	.param .u64 .ptr .align 1 _Z28fused_bias_activation_kernelPKfPf10LayerShapei_param_1,
	.param .align 4 .b8 _Z28fused_bias_activation_kernelPKfPf10LayerShapei_param_2[12],
	.param .u32 _Z28fused_bias_activation_kernelPKfPf10LayerShapei_param_3
)
{
	.reg .pred 	%p<7>;
	.reg .b32 	%r<10>;
	.reg .b32 	%f<29>;
	.reg .b64 	%rd<9>;

	ld.param.u64 	%rd2, [_Z28fused_bias_activation_kernelPKfPf10LayerShapei_param_0];
	ld.param.u32 	%r1, [_Z28fused_bias_activation_kernelPKfPf10LayerShapei_param_2+8];
	ld.param.u32 	%r4, [_Z28fused_bias_activation_kernelPKfPf10LayerShapei_param_2];
	ld.param.u64 	%rd3, [_Z28fused_bias_activation_kernelPKfPf10LayerShapei_param_1];
	ld.param.u32 	%r3, [_Z28fused_bias_activation_kernelPKfPf10LayerShapei_param_3];
	mov.u32 	%r5, %ctaid.x;
	mov.u32 	%r6, %ntid.x;
	mov.u32 	%r7, %tid.x;
	mad.lo.s32 	%r2, %r5, %r6, %r7;
	mul.lo.s32 	%r8, %r4, %r1;
	setp.ge.s32 	%p1, %r2, %r8;
	@%p1 bra 	$L__BB3_6;
	cvta.to.global.u64 	%rd4, %rd3;
	cvta.to.global.u64 	%rd5, %rd2;
	rem.s32 	%r9, %r2, %r1;
	mul.wide.s32 	%rd6, %r2, 4;
	add.s64 	%rd1, %rd4, %rd6;
	ld.global.f32 	%f5, [%rd1];
	mul.wide.s32 	%rd7, %r9, 4;
	add.s64 	%rd8, %rd5, %rd7;
	ld.global.nc.f32 	%f6, [%rd8];
	add.f32 	%f28, %f5, %f6;
	setp.eq.s32 	%p2, %r3, 1;
	@%p2 bra 	$L__BB3_4;
	setp.ne.s32 	%p3, %r3, 0;
	@%p3 bra 	$L__BB3_5;
	setp.lt.f32 	%p6, %f28, 0f00000000;
	selp.f32 	%f28, 0f00000000, %f28, %p6;
	bra.uni 	$L__BB3_5;
$L__BB3_4:
	mul.f32 	%f7, %f28, 0f3F000000;
	mul.f32 	%f8, %f28, 0f3D372713;
	mul.f32 	%f9, %f28, %f8;
	fma.rn.f32 	%f10, %f28, %f9, %f28;
	mul.f32 	%f11, %f10, 0f3F4C4231;
	abs.f32 	%f12, %f11;
	mul.f32 	%f13, %f12, 0f4038AA3B;
	ex2.approx.ftz.f32 	%f14, %f13;
	add.f32 	%f15, %f14, 0f3F800000;
	rcp.approx.ftz.f32 	%f16, %f15;
	fma.rn.f32 	%f17, %f16, 0fC0000000, 0f3F800000;
	setp.ge.f32 	%p4, %f12, 0f41102CB4;
	selp.f32 	%f18, 0f3F800000, %f17, %p4;
	copysign.f32 	%f19, %f11, %f18;
	mul.f32 	%f20, %f11, %f11;
	fma.rn.f32 	%f21, %f20, 0f3C80F082, 0fBD563CAE;
	fma.rn.f32 	%f22, %f21, %f20, 0f3E085941;
	fma.rn.f32 	%f23, %f22, %f20, 0fBEAAA9ED;
	fma.rn.f32 	%f24, %f23, %f20, 0f00000000;
	fma.rn.f32 	%f25, %f24, %f11, %f11;
	setp.ge.f32 	%p5, %f12, 0f3F19999A;
	selp.f32 	%f26, %f19, %f25, %p5;
	add.f32 	%f27, %f26, 0f3F800000;
	mul.f32 	%f28, %f7, %f27;
$L__BB3_5:
	st.global.f32 	[%rd1], %f28;
$L__BB3_6:
	ret;

}


// ===== COMPILED SASS (sm_100) =====

	.target	sm_100

	.elftype	@"ET_EXEC"


//--------------------- .note.nv.tkinfo           --------------------------
	.section	.note.nv.tkinfo,"",@"SHT_NOTE"
	.sectionflags	@"SHF_NOTE_NV_TKINFO"
	.tkinfo
        /*0018*/ 	.word	0x00000002
        /*0030*/ 	.string	""
        /*0030*/ 	.string	"ptxas"
        /*0030*/ 	.string	"Cuda compilation tools, release 13.0, V13.0.88"
        /*0030*/ 	.string	"Build cuda_13.0.r13.0/compiler.36424714_0"
        /*0030*/ 	.string	"-arch sm_100 -m 64 "



//--------------------- .note.nv.cuinfo           --------------------------
	.section	.note.nv.cuinfo,"",@"SHT_NOTE"
	.sectionflags	@"SHF_NOTE_NV_CUINFO"
        /*0018*/ 	.short	0x0002
        /*001a*/ 	.short	0x0064
        /*001c*/ 	.short	0x0082
	.zero		2


//--------------------- .nv.info                  --------------------------
	.section	.nv.info,"",@"SHT_CUDA_INFO"
	.align	4


	//----- nvinfo : EIATTR_REGCOUNT
	.align		4
        /*0000*/ 	.byte	0x04, 0x2f
        /*0002*/ 	.short	(.L_1 - .L_0)
	.align		4
.L_0:
        /*0004*/ 	.word	index@(_Z15bias_add_kernelPKfPf10LayerShape)
        /*0008*/ 	.word	0x0000000c


	//----- nvinfo : EIATTR_FRAME_SIZE
	.align		4
.L_1:
        /*000c*/ 	.byte	0x04, 0x11
        /*000e*/ 	.short	(.L_3 - .L_2)
	.align		4
.L_2:
        /*0010*/ 	.word	index@(_Z15bias_add_kernelPKfPf10LayerShape)
        /*0014*/ 	.word	0x00000000


	//----- nvinfo : EIATTR_REGCOUNT
	.align		4
.L_3:
        /*0018*/ 	.byte	0x04, 0x2f
        /*001a*/ 	.short	(.L_5 - .L_4)
	.align		4
.L_4:
        /*001c*/ 	.word	index@(_Z11relu_kernelPfm)
        /*0020*/ 	.word	0x00000006


	//----- nvinfo : EIATTR_FRAME_SIZE
	.align		4
.L_5:
        /*0024*/ 	.byte	0x04, 0x11
        /*0026*/ 	.short	(.L_7 - .L_6)
	.align		4
.L_6:
        /*0028*/ 	.word	index@(_Z11relu_kernelPfm)
        /*002c*/ 	.word	0x00000000


	//----- nvinfo : EIATTR_REGCOUNT
	.align		4
.L_7:
        /*0030*/ 	.byte	0x04, 0x2f
        /*0032*/ 	.short	(.L_9 - .L_8)
	.align		4
.L_8:
        /*0034*/ 	.word	index@(_Z11gelu_kernelPfm)
        /*0038*/ 	.word	0x0000000d


	//----- nvinfo : EIATTR_FRAME_SIZE
	.align		4
.L_9:
        /*003c*/ 	.byte	0x04, 0x11
        /*003e*/ 	.short	(.L_11 - .L_10)
	.align		4
.L_10:
        /*0040*/ 	.word	index@(_Z11gelu_kernelPfm)
        /*0044*/ 	.word	0x00000000


	//----- nvinfo : EIATTR_REGCOUNT
	.align		4
.L_11:
        /*0048*/ 	.byte	0x04, 0x2f
        /*004a*/ 	.short	(.L_13 - .L_12)
	.align		4
.L_12:
        /*004c*/ 	.word	index@(_Z28fused_bias_activation_kernelPKfPf10LayerShapei)
        /*0050*/ 	.word	0x0000000e


	//----- nvinfo : EIATTR_FRAME_SIZE
	.align		4
.L_13:
        /*0054*/ 	.byte	0x04, 0x11
        /*0056*/ 	.short	(.L_15 - .L_14)
	.align		4
.L_14:
        /*0058*/ 	.word	index@(_Z28fused_bias_activation_kernelPKfPf10LayerShapei)
        /*005c*/ 	.word	0x00000000


	//----- nvinfo : EIATTR_MIN_STACK_SIZE
	.align		4
.L_15:
        /*0060*/ 	.byte	0x04, 0x12
        /*0062*/ 	.short	(.L_17 - .L_16)
	.align		4
.L_16:
        /*0064*/ 	.word	index@(_Z28fused_bias_activation_kernelPKfPf10LayerShapei)
        /*0068*/ 	.word	0x00000000


	//----- nvinfo : EIATTR_MIN_STACK_SIZE
	.align		4
.L_17:
        /*006c*/ 	.byte	0x04, 0x12
        /*006e*/ 	.short	(.L_19 - .L_18)
	.align		4
.L_18:
        /*0070*/ 	.word	index@(_Z11gelu_kernelPfm)
        /*0074*/ 	.word	0x00000000


	//----- nvinfo : EIATTR_MIN_STACK_SIZE
	.align		4
.L_19:
        /*0078*/ 	.byte	0x04, 0x12
        /*007a*/ 	.short	(.L_21 - .L_20)
	.align		4
.L_20:
        /*007c*/ 	.word	index@(_Z11relu_kernelPfm)
        /*0080*/ 	.word	0x00000000


	//----- nvinfo : EIATTR_MIN_STACK_SIZE
	.align		4
.L_21:
        /*0084*/ 	.byte	0x04, 0x12
        /*0086*/ 	.short	(.L_23 - .L_22)
	.align		4
.L_22:
        /*0088*/ 	.word	index@(_Z15bias_add_kernelPKfPf10LayerShape)
        /*008c*/ 	.word	0x00000000
.L_23:


//--------------------- .nv.compat                --------------------------
	.section	.nv.compat,"",@"SHT_CUDA_COMPAT_INFO"
	.align	4
        /*0000*/ 	.byte	0x02, 0x09, 0x00, 0x00, 0x02, 0x02, 0x01, 0x00, 0x02, 0x05, 0x05, 0x00, 0x03, 0x07, 0x01, 0x01
        /*0010*/ 	.byte	0x02, 0x03, 0x00, 0x00, 0x02, 0x06, 0x01, 0x00, 0x04, 0x0b, 0x08, 0x00, 0x01, 0x00, 0x00, 0x00
        /*0020*/ 	.byte	0x00, 0x00, 0x00, 0x00


//--------------------- .nv.info._Z28fused_bias_activation_kernelPKfPf10LayerShapei --------------------------
	.section	.nv.info._Z28fused_bias_activation_kernelPKfPf10LayerShapei,"",@"SHT_CUDA_INFO"
	.sectionflags	@""
	.align	4


	//----- nvinfo : EIATTR_CUDA_API_VERSION
	.align		4
        /*0000*/ 	.byte	0x04, 0x37
        /*0002*/ 	.short	(.L_25 - .L_24)
.L_24:
        /*0004*/ 	.word	0x00000082


	//----- nvinfo : EIATTR_KPARAM_INFO
	.align		4
.L_25:
        /*0008*/ 	.byte	0x04, 0x17
        /*000a*/ 	.short	(.L_27 - .L_26)
.L_26:
        /*000c*/ 	.word	0x00000000
        /*0010*/ 	.short	0x0003
        /*0012*/ 	.short	0x001c
        /*0014*/ 	.byte	0x00, 0xf0, 0x11, 0x00


	//----- nvinfo : EIATTR_KPARAM_INFO
	.align		4
.L_27:
        /*0018*/ 	.byte	0x04, 0x17
        /*001a*/ 	.short	(.L_29 - .L_28)
.L_28:
        /*001c*/ 	.word	0x00000000
        /*0020*/ 	.short	0x0002
        /*0022*/ 	.short	0x0010
        /*0024*/ 	.byte	0x00, 0xf0, 0x31, 0x00


	//----- nvinfo : EIATTR_KPARAM_INFO
	.align		4
.L_29:
        /*0028*/ 	.byte	0x04, 0x17
        /*002a*/ 	.short	(.L_31 - .L_30)
.L_30:
        /*002c*/ 	.word	0x00000000
        /*0030*/ 	.short	0x0001
        /*0032*/ 	.short	0x0008
        /*0034*/ 	.byte	0x00, 0xf5, 0x21, 0x00


	//----- nvinfo : EIATTR_KPARAM_INFO
	.align		4
.L_31:
        /*0038*/ 	.byte	0x04, 0x17
        /*003a*/ 	.short	(.L_33 - .L_32)
.L_32:
        /*003c*/ 	.word	0x00000000
        /*0040*/ 	.short	0x0000
        /*0042*/ 	.short	0x0000
        /*0044*/ 	.byte	0x00, 0xf5, 0x21, 0x00


	//----- nvinfo : EIATTR_SPARSE_MMA_MASK
	.align		4
.L_33:
        /*0048*/ 	.byte	0x03, 0x50
        /*004a*/ 	.short	0x0000


	//----- nvinfo : EIATTR_MAXREG_COUNT
	.align		4
        /*004c*/ 	.byte	0x03, 0x1b
        /*004e*/ 	.short	0x00ff


	//----- nvinfo : EIATTR_MERCURY_ISA_VERSION
	.align		4
        /*0050*/ 	.byte	0x03, 0x5f
        /*0052*/ 	.short	0x0101


	//----- nvinfo : EIATTR_VRC_CTA_INIT_COUNT
	.align		4
        /*0054*/ 	.byte	0x02, 0x4a
	.zero		1
	.zero		1


	//----- nvinfo : EIATTR_EXIT_INSTR_OFFSETS
	.align		4
        /*0058*/ 	.byte	0x04, 0x1c
        /*005a*/ 	.short	(.L_35 - .L_34)


	//   ....[0]....
.L_34:
        /*005c*/ 	.word	0x00000090


	//   ....[1]....
        /*0060*/ 	.word	0x00000480


	//----- nvinfo : EIATTR_CBANK_PARAM_SIZE
	.align		4
.L_35:
        /*0064*/ 	.byte	0x03, 0x19
        /*0066*/ 	.short	0x0020


	//----- nvinfo : EIATTR_PARAM_CBANK
	.align		4
        /*0068*/ 	.byte	0x04, 0x0a
        /*006a*/ 	.short	(.L_37 - .L_36)
	.align		4
.L_36:
        /*006c*/ 	.word	index@(.nv.constant0._Z28fused_bias_activation_kernelPKfPf10LayerShapei)
        /*0070*/ 	.short	0x0380
        /*0072*/ 	.short	0x0020


	//----- nvinfo : EIATTR_SW_WAR
	.align		4
.L_37:
        /*0074*/ 	.byte	0x04, 0x36
        /*0076*/ 	.short	(.L_39 - .L_38)
.L_38:
        /*0078*/ 	.word	0x00000008
.L_39:


//--------------------- .nv.info._Z11gelu_kernelPfm --------------------------
	.section	.nv.info._Z11gelu_kernelPfm,"",@"SHT_CUDA_INFO"
	.sectionflags	@""
	.align	4


	//----- nvinfo : EIATTR_CUDA_API_VERSION
	.align		4
        /*0000*/ 	.byte	0x04, 0x37
        /*0002*/ 	.short	(.L_41 - .L_40)
.L_40:
        /*0004*/ 	.word	0x00000082


	//----- nvinfo : EIATTR_KPARAM_INFO
	.align		4
.L_41:
        /*0008*/ 	.byte	0x04, 0x17
        /*000a*/ 	.short	(.L_43 - .L_42)
.L_42:
        /*000c*/ 	.word	0x00000000
        /*0010*/ 	.short	0x0001
        /*0012*/ 	.short	0x0008
        /*0014*/ 	.byte	0x00, 0xf0, 0x21, 0x00


	//----- nvinfo : EIATTR_KPARAM_INFO
	.align		4
.L_43:
        /*0018*/ 	.byte	0x04, 0x17
        /*001a*/ 	.short	(.L_45 - .L_44)
.L_44:
        /*001c*/ 	.word	0x00000000
        /*0020*/ 	.short	0x0000
        /*0022*/ 	.short	0x0000
        /*0024*/ 	.byte	0x00, 0xf5, 0x21, 0x00


	//----- nvinfo : EIATTR_SPARSE_MMA_MASK
	.align		4
.L_45:
        /*0028*/ 	.byte	0x03, 0x50
        /*002a*/ 	.short	0x0000


	//----- nvinfo : EIATTR_MAXREG_COUNT
	.align		4
        /*002c*/ 	.byte	0x03, 0x1b
        /*002e*/ 	.short	0x00ff


	//----- nvinfo : EIATTR_MERCURY_ISA_VERSION
	.align		4
        /*0030*/ 	.byte	0x03, 0x5f
        /*0032*/ 	.short	0x0101


	//----- nvinfo : EIATTR_VRC_CTA_INIT_COUNT
	.align		4
        /*0034*/ 	.byte	0x02, 0x4a
	.zero		1
	.zero		1


	//----- nvinfo : EIATTR_EXIT_INSTR_OFFSETS
	.align		4
        /*0038*/ 	.byte	0x04, 0x1c
        /*003a*/ 	.short	(.L_47 - .L_46)


	//   ....[0]....
.L_46:
        /*003c*/ 	.word	0x00000090


	//   ....[1]....
        /*0040*/ 	.word	0x00000280


	//----- nvinfo : EIATTR_CBANK_PARAM_SIZE
	.align		4
.L_47:
        /*0044*/ 	.byte	0x03, 0x19
        /*0046*/ 	.short	0x0010


	//----- nvinfo : EIATTR_PARAM_CBANK
	.align		4
        /*0048*/ 	.byte	0x04, 0x0a
        /*004a*/ 	.short	(.L_49 - .L_48)
	.align		4
.L_48:
        /*004c*/ 	.word	index@(.nv.constant0._Z11gelu_kernelPfm)
        /*0050*/ 	.short	0x0380
        /*0052*/ 	.short	0x0010


	//----- nvinfo : EIATTR_SW_WAR
	.align		4
.L_49:
        /*0054*/ 	.byte	0x04, 0x36
        /*0056*/ 	.short	(.L_51 - .L_50)
.L_50:
        /*0058*/ 	.word	0x00000008
.L_51:


//--------------------- .nv.info._Z11relu_kernelPfm --------------------------
	.section	.nv.info._Z11relu_kernelPfm,"",@"SHT_CUDA_INFO"
	.sectionflags	@""
	.align	4


	//----- nvinfo : EIATTR_CUDA_API_VERSION
	.align		4
        /*0000*/ 	.byte	0x04, 0x37
        /*0002*/ 	.short	(.L_53 - .L_52)
.L_52:
        /*0004*/ 	.word	0x00000082


	//----- nvinfo : EIATTR_KPARAM_INFO
	.align		4
.L_53:
        /*0008*/ 	.byte	0x04, 0x17
        /*000a*/ 	.short	(.L_55 - .L_54)
.L_54:
        /*000c*/ 	.word	0x00000000
        /*0010*/ 	.short	0x0001
        /*0012*/ 	.short	0x0008
        /*0014*/ 	.byte	0x00, 0xf0, 0x21, 0x00


	//----- nvinfo : EIATTR_KPARAM_INFO
	.align		4
.L_55:
        /*0018*/ 	.byte	0x04, 0x17
        /*001a*/ 	.short	(.L_57 - .L_56)
.L_56:
        /*001c*/ 	.word	0x00000000
        /*0020*/ 	.short	0x0000
        /*0022*/ 	.short	0x0000
        /*0024*/ 	.byte	0x00, 0xf5, 0x21, 0x00


	//----- nvinfo : EIATTR_SPARSE_MMA_MASK
	.align		4
.L_57:
        /*0028*/ 	.byte	0x03, 0x50
        /*002a*/ 	.short	0x0000


	//----- nvinfo : EIATTR_MAXREG_COUNT
	.align		4
        /*002c*/ 	.byte	0x03, 0x1b
        /*002e*/ 	.short	0x00ff


	//----- nvinfo : EIATTR_MERCURY_ISA_VERSION
	.align		4
        /*0030*/ 	.byte	0x03, 0x5f
        /*0032*/ 	.short	0x0101


	//----- nvinfo : EIATTR_VRC_CTA_INIT_COUNT
	.align		4
        /*0034*/ 	.byte	0x02, 0x4a
	.zero		1
	.zero		1


	//----- nvinfo : EIATTR_EXIT_INSTR_OFFSETS
	.align		4
        /*0038*/ 	.byte	0x04, 0x1c
        /*003a*/ 	.short	(.L_59 - .L_58)


	//   ....[0]....
.L_58:
        /*003c*/ 	.word	0x00000090


	//   ....[1]....
        /*0040*/ 	.word	0x00000100


	//   ....[2]....
        /*0044*/ 	.word	0x00000120


	//----- nvinfo : EIATTR_CBANK_PARAM_SIZE
	.align		4
.L_59:
        /*0048*/ 	.byte	0x03, 0x19
        /*004a*/ 	.short	0x0010


	//----- nvinfo : EIATTR_PARAM_CBANK
	.align		4
        /*004c*/ 	.byte	0x04, 0x0a
        /*004e*/ 	.short	(.L_61 - .L_60)
	.align		4
.L_60:
        /*0050*/ 	.word	index@(.nv.constant0._Z11relu_kernelPfm)
        /*0054*/ 	.short	0x0380
        /*0056*/ 	.short	0x0010


	//----- nvinfo : EIATTR_SW_WAR
	.align		4
.L_61:
        /*0058*/ 	.byte	0x04, 0x36
        /*005a*/ 	.short	(.L_63 - .L_62)
.L_62:
        /*005c*/ 	.word	0x00000008
.L_63:


//--------------------- .nv.info._Z15bias_add_kernelPKfPf10LayerShape --------------------------
	.section	.nv.info._Z15bias_add_kernelPKfPf10LayerShape,"",@"SHT_CUDA_INFO"
	.sectionflags	@""
	.align	4


	//----- nvinfo : EIATTR_CUDA_API_VERSION
	.align		4
        /*0000*/ 	.byte	0x04, 0x37
        /*0002*/ 	.short	(.L_65 - .L_64)
.L_64:
        /*0004*/ 	.word	0x00000082


	//----- nvinfo : EIATTR_KPARAM_INFO
	.align		4
.L_65:
        /*0008*/ 	.byte	0x04, 0x17
        /*000a*/ 	.short	(.L_67 - .L_66)
.L_66:
        /*000c*/ 	.word	0x00000000
        /*0010*/ 	.short	0x0002
        /*0012*/ 	.short	0x0010
        /*0014*/ 	.byte	0x00, 0xf0, 0x31, 0x00


	//----- nvinfo : EIATTR_KPARAM_INFO
	.align		4
.L_67:
        /*0018*/ 	.byte	0x04, 0x17
        /*001a*/ 	.short	(.L_69 - .L_68)
.L_68:
        /*001c*/ 	.word	0x00000000
        /*0020*/ 	.short	0x0001
        /*0022*/ 	.short	0x0008
        /*0024*/ 	.byte	0x00, 0xf5, 0x21, 0x00


	//----- nvinfo : EIATTR_KPARAM_INFO
	.align		4
.L_69:
        /*0028*/ 	.byte	0x04, 0x17
        /*002a*/ 	.short	(.L_71 - .L_70)
.L_70:
        /*002c*/ 	.word	0x00000000
        /*0030*/ 	.short	0x0000
        /*0032*/ 	.short	0x0000
        /*0034*/ 	.byte	0x00, 0xf5, 0x21, 0x00


	//----- nvinfo : EIATTR_SPARSE_MMA_MASK
	.align		4
.L_71:
        /*0038*/ 	.byte	0x03, 0x50
        /*003a*/ 	.short	0x0000


	//----- nvinfo : EIATTR_MAXREG_COUNT
	.align		4
        /*003c*/ 	.byte	0x03, 0x1b
        /*003e*/ 	.short	0x00ff


	//----- nvinfo : EIATTR_MERCURY_ISA_VERSION
	.align		4
        /*0040*/ 	.byte	0x03, 0x5f
        /*0042*/ 	.short	0x0101


	//----- nvinfo : EIATTR_VRC_CTA_INIT_COUNT
	.align		4
        /*0044*/ 	.byte	0x02, 0x4a
	.zero		1
	.zero		1


	//----- nvinfo : EIATTR_EXIT_INSTR_OFFSETS
	.align		4
        /*0048*/ 	.byte	0x04, 0x1c
        /*004a*/ 	.short	(.L_73 - .L_72)


	//   ....[0]....
.L_72:
        /*004c*/ 	.word	0x00000090


	//   ....[1]....
        /*0050*/ 	.word	0x00000280


	//----- nvinfo : EIATTR_CBANK_PARAM_SIZE
	.align		4
.L_73:
        /*0054*/ 	.byte	0x03, 0x19
        /*0056*/ 	.short	0x001c


	//----- nvinfo : EIATTR_PARAM_CBANK
	.align		4
        /*0058*/ 	.byte	0x04, 0x0a
        /*005a*/ 	.short	(.L_75 - .L_74)
	.align		4
.L_74:
        /*005c*/ 	.word	index@(.nv.constant0._Z15bias_add_kernelPKfPf10LayerShape)
        /*0060*/ 	.short	0x0380
        /*0062*/ 	.short	0x001c


	//----- nvinfo : EIATTR_SW_WAR
	.align		4
.L_75:
        /*0064*/ 	.byte	0x04, 0x36
        /*0066*/ 	.short	(.L_77 - .L_76)
.L_76:
        /*0068*/ 	.word	0x00000008
.L_77:


//--------------------- .nv.callgraph             --------------------------
	.section	.nv.callgraph,"",@"SHT_CUDA_CALLGRAPH"
	.align	4
	.sectionentsize	8
	.align		4
        /*0000*/ 	.word	0x00000000
	.align		4
        /*0004*/ 	.word	0xffffffff
	.align		4
        /*0008*/ 	.word	0x00000000
	.align		4
        /*000c*/ 	.word	0xfffffffe
	.align		4
        /*0010*/ 	.word	0x00000000
	.align		4
        /*0014*/ 	.word	0xfffffffd
	.align		4
        /*0018*/ 	.word	0x00000000
	.align		4
        /*001c*/ 	.word	0xfffffffc


//--------------------- .text._Z28fused_bias_activation_kernelPKfPf10LayerShapei --------------------------
	.section	.text._Z28fused_bias_activation_kernelPKfPf10LayerShapei,"ax",@progbits
	.align	128
        .global         _Z28fused_bias_activation_kernelPKfPf10LayerShapei
        .type           _Z28fused_bias_activation_kernelPKfPf10LayerShapei,@function
        .size           _Z28fused_bias_activation_kernelPKfPf10LayerShapei,(.L_x_6 - _Z28fused_bias_activation_kernelPKfPf10LayerShapei)
        .other          _Z28fused_bias_activation_kernelPKfPf10LayerShapei,@"STO_CUDA_ENTRY STV_DEFAULT"
_Z28fused_bias_activation_kernelPKfPf10LayerShapei:
.text._Z28fused_bias_activation_kernelPKfPf10LayerShapei:
[----:B------:R-:W-:Y:S01]  /*0000*/  LDC R1, c[0x0][0x37c] ;  /* 0x0000df00ff017b82 */ /* 0x000fe20000000800 */
[----:B------:R-:W0:Y:S07]  /*0010*/  S2R R0, SR_TID.X ;  /* 0x0000000000007919 */ /* 0x000e2e0000002100 */
[----:B------:R-:W0:Y:S01]  /*0020*/  S2UR UR4, SR_CTAID.X ;  /* 0x00000000000479c3 */ /* 0x000e220000002500 */
[----:B------:R-:W1:Y:S07]  /*0030*/  LDCU UR5, c[0x0][0x390] ;  /* 0x00007200ff0577ac */ /* 0x000e6e0008000800 */
[----:B------:R-:W0:Y:S08]  /*0040*/  LDC R7, c[0x0][0x360] ;  /* 0x0000d800ff077b82 */ /* 0x000e300000000800 */
[----:B------:R-:W1:Y:S01]  /*0050*/  LDC R6, c[0x0][0x398] ;  /* 0x0000e600ff067b82 */ /* 0x000e620000000800 */
[----:B0-----:R-:W-:-:S02]  /*0060*/  IMAD R7, R7, UR4, R0 ;  /* 0x0000000407077c24 */ /* 0x001fc4000f8e0200 */
[----:B-1----:R-:W-:-:S05]  /*0070*/  IMAD R0, R6, UR5, RZ ;  /* 0x0000000506007c24 */ /* 0x002fca000f8e02ff */
[----:B------:R-:W-:-:S13]  /*0080*/  ISETP.GE.AND P0, PT, R7, R0, PT ;  /* 0x000000000700720c */ /* 0x000fda0003f06270 */
[----:B------:R-:W-:Y:S05]  /*0090*/  @P0 EXIT ;  /* 0x000000000000094d */ /* 0x000fea0003800000 */
[----:B------:R-:W-:Y:S01]  /*00a0*/  IABS R9, R6 ;  /* 0x0000000600097213 */ /* 0x000fe20000000000 */
[----:B------:R-:W0:Y:S01]  /*00b0*/  LDCU.64 UR4, c[0x0][0x358] ;  /* 0x00006b00ff0477ac */ /* 0x000e220008000a00 */
[----:B------:R-:W-:Y:S02]  /*00c0*/  ISETP.GE.AND P2, PT, R7, RZ, PT ;  /* 0x000000ff0700720c */ /* 0x000fe40003f46270 */
[----:B------:R-:W1:Y:S01]  /*00d0*/  I2F.RP R0, R9 ;  /* 0x0000000900007306 */ /* 0x000e620000209400 */
[----:B------:R-:W2:Y:S07]  /*00e0*/  LDCU UR6, c[0x0][0x39c] ;  /* 0x00007380ff0677ac */ /* 0x000eae0008000800 */
[----:B-1----:R-:W1:Y:S02]  /*00f0*/  MUFU.RCP R0, R0 ;  /* 0x0000000000007308 */ /* 0x002e640000001000 */
[----:B-1----:R-:W-:-:S06]  /*0100*/  IADD3 R2, PT, PT, R0, 0xffffffe, RZ ;  /* 0x0ffffffe00027810 */ /* 0x002fcc0007ffe0ff */
[----:B------:R1:W3:Y:S02]  /*0110*/  F2I.FTZ.U32.TRUNC.NTZ R3, R2 ;  /* 0x0000000200037305 */ /* 0x0002e4000021f000 */
[----:B-1----:R-:W-:Y:S01]  /*0120*/  HFMA2 R2, -RZ, RZ, 0, 0 ;  /* 0x00000000ff027431 */ /* 0x002fe200000001ff */
[----:B---3--:R-:W-:-:S05]  /*0130*/  IADD3 R4, PT, PT, RZ, -R3, RZ ;  /* 0x80000003ff047210 */ /* 0x008fca0007ffe0ff */
[----:B------:R-:W-:Y:S01]  /*0140*/  IMAD R5, R4, R9, RZ ;  /* 0x0000000904057224 */ /* 0x000fe200078e02ff */
[----:B------:R-:W-:-:S03]  /*0150*/  IABS R4, R7 ;  /* 0x0000000700047213 */ /* 0x000fc60000000000 */
[----:B------:R-:W-:-:S06]  /*0160*/  IMAD.HI.U32 R3, R3, R5, R2 ;  /* 0x0000000503037227 */ /* 0x000fcc00078e0002 */
[----:B------:R-:W-:-:S05]  /*0170*/  IMAD.HI.U32 R3, R3, R4, RZ ;  /* 0x0000000403037227 */ /* 0x000fca00078e00ff */
[----:B------:R-:W-:-:S05]  /*0180*/  IADD3 R3, PT, PT, -R3, RZ, RZ ;  /* 0x000000ff03037210 */ /* 0x000fca0007ffe1ff */
[C---:B------:R-:W-:Y:S02]  /*0190*/  IMAD R0, R9.reuse, R3, R4 ;  /* 0x0000000309007224 */ /* 0x040fe400078e0204 */
[----:B------:R-:W1:Y:S03]  /*01a0*/  LDC.64 R4, c[0x0][0x380] ;  /* 0x0000e000ff047b82 */ /* 0x000e660000000a00 */
[----:B------:R-:W-:-:S05]  /*01b0*/  ISETP.GT.U32.AND P0, PT, R9, R0, PT ;  /* 0x000000000900720c */ /* 0x000fca0003f04070 */
[----:B------:R-:W3:Y:S08]  /*01c0*/  LDC.64 R2, c[0x0][0x388] ;  /* 0x0000e200ff027b82 */ /* 0x000ef00000000a00 */
[----:B------:R-:W-:Y:S02]  /*01d0*/  @!P0 IADD3 R0, PT, PT, R0, -R9, RZ ;  /* 0x8000000900008210 */ /* 0x000fe40007ffe0ff */
[----:B------:R-:W-:-:S02]  /*01e0*/  ISETP.NE.AND P0, PT, R6, RZ, PT ;  /* 0x000000ff0600720c */ /* 0x000fc40003f05270 */
[----:B------:R-:W-:Y:S01]  /*01f0*/  ISETP.GT.U32.AND P1, PT, R9, R0, PT ;  /* 0x000000000900720c */ /* 0x000fe20003f24070 */
[----:B---3--:R-:W-:-:S12]  /*0200*/  IMAD.WIDE R2, R7, 0x4, R2 ;  /* 0x0000000407027825 */ /* 0x008fd800078e0202 */
[----:B------:R-:W-:-:S04]  /*0210*/  @!P1 IADD3 R0, PT, PT, R0, -R9, RZ ;  /* 0x8000000900009210 */ /* 0x000fc80007ffe0ff */
[----:B------:R-:W-:Y:S02]  /*0220*/  @!P2 IADD3 R0, PT, PT, -R0, RZ, RZ ;  /* 0x000000ff0000a210 */ /* 0x000fe40007ffe1ff */
[----:B------:R-:W-:-:S05]  /*0230*/  @!P0 LOP3.LUT R0, RZ, R6, RZ, 0x33, !PT ;  /* 0x00000006ff008212 */ /* 0x000fca00078e33ff */
[----:B-1----:R-:W-:Y:S02]  /*0240*/  IMAD.WIDE R4, R0, 0x4, R4 ;  /* 0x0000000400047825 */ /* 0x002fe400078e0204 */
[----:B0-----:R-:W3:Y:S04]  /*0250*/  LDG.E R0, desc[UR4][R2.64] ;  /* 0x0000000402007981 */ /* 0x001ee8000c1e1900 */
[----:B------:R-:W3:Y:S01]  /*0260*/  LDG.E.CONSTANT R5, desc[UR4][R4.64] ;  /* 0x0000000404057981 */ /* 0x000ee2000c1e9900 */
[----:B--2---:R-:W-:Y:S01]  /*0270*/  UISETP.NE.AND UP0, UPT, UR6, 0x1, UPT ;  /* 0x000000010600788c */ /* 0x004fe2000bf05270 */
[----:B---3--:R-:W-:-:S08]  /*0280*/  FADD R7, R0, R5 ;  /* 0x0000000500077221 */ /* 0x008fd00000000000 */
[----:B------:R-:W-:Y:S05]  /*0290*/  BRA.U !UP0, `(.L_x_0) ;  /* 0x0000000108147547 */ /* 0x000fea000b800000 */
[----:B------:R-:W-:-:S09]  /*02a0*/  UISETP.NE.AND UP0, UPT, UR6, URZ, UPT ;  /* 0x000000ff0600728c */ /* 0x000fd2000bf05270 */
[----:B------:R-:W-:Y:S05]  /*02b0*/  BRA.U UP0, `(.L_x_1) ;  /* 0x00000001006c7547 */ /* 0x000fea000b800000 */
[----:B------:R-:W-:-:S04]  /*02c0*/  FSETP.GEU.AND P0, PT, R7, RZ, PT ;  /* 0x000000ff0700720b */ /* 0x000fc80003f0e000 */
[----:B------:R-:W-:Y:S01]  /*02d0*/  FSEL R7, R7, RZ, P0 ;  /* 0x000000ff07077208 */ /* 0x000fe20000000000 */
[----:B------:R-:W-:Y:S08]  /*02e0*/  BRA `(.L_x_1) ;  /* 0x0000000000607947 */ /* 0x000ff00003800000 */
.L_x_0:
[C---:B------:R-:W-:Y:S01]  /*02f0*/  FMUL R0, R7.reuse, 0.044714998453855514526 ;  /* 0x3d37271307007820 */ /* 0x040fe20000400000 */
[----:B------:R-:W-:Y:S02]  /*0300*/  MOV R8, 0x3c80f082 ;  /* 0x3c80f08200087802 */ /* 0x000fe40000000f00 */
[----:B------:R-:W-:Y:S01]  /*0310*/  MOV R6, 0x3f800000 ;  /* 0x3f80000000067802 */ /* 0x000fe20000000f00 */
[----:B------:R-:W-:-:S04]  /*0320*/  FMUL R0, R7, R0 ;  /* 0x0000000007007220 */ /* 0x000fc80000400000 */
[C---:B------:R-:W-:Y:S01]  /*0330*/  FFMA R0, R7.reuse, R0, R7 ;  /* 0x0000000007007223 */ /* 0x040fe20000000007 */
[----:B------:R-:W-:-:S03]  /*0340*/  FMUL R7, R7, 0.5 ;  /* 0x3f00000007077820 */ /* 0x000fc60000400000 */
[----:B------:R-:W-:-:S04]  /*0350*/  FMUL R4, R0, 0.79788500070571899414 ;  /* 0x3f4c423100047820 */ /* 0x000fc80000400000 */
[C---:B------:R-:W-:Y:S01]  /*0360*/  FMUL R0, |R4|.reuse, 2.8853900432586669922 ;  /* 0x4038aa3b04007820 */ /* 0x040fe20000400200 */
[C---:B------:R-:W-:Y:S01]  /*0370*/  FMUL R11, R4.reuse, R4 ;  /* 0x00000004040b7220 */ /* 0x040fe20000400000 */
[C---:B------:R-:W-:Y:S02]  /*0380*/  FSETP.GE.AND P1, PT, |R4|.reuse, 0.60000002384185791016, PT ;  /* 0x3f19999a0400780b */ /* 0x040fe40003f26200 */
[----:B------:R-:W-:Y:S01]  /*0390*/  FSETP.GE.AND P0, PT, |R4|, 9.010913848876953125, PT ;  /* 0x41102cb40400780b */ /* 0x000fe20003f06200 */
[C---:B------:R-:W-:Y:S01]  /*03a0*/  FFMA R8, R11.reuse, R8, -0.052303962409496307373 ;  /* 0xbd563cae0b087423 */ /* 0x040fe20000000008 */
[----:B------:R-:W0:Y:S03]  /*03b0*/  MUFU.EX2 R0, R0 ;  /* 0x0000000000007308 */ /* 0x000e260000000800 */
[----:B------:R-:W-:Y:S01]  /*03c0*/  FFMA R8, R11, R8, 0.1331529766321182251 ;  /* 0x3e0859410b087423 */ /* 0x000fe20000000008 */
[----:B0-----:R-:W-:-:S03]  /*03d0*/  FADD R5, R0, 1 ;  /* 0x3f80000000057421 */ /* 0x001fc60000000000 */
[----:B------:R-:W-:-:S04]  /*03e0*/  FFMA R0, R11, R8, -0.33332768082618713379 ;  /* 0xbeaaa9ed0b007423 */ /* 0x000fc80000000008 */
[----:B------:R-:W-:Y:S01]  /*03f0*/  FFMA R11, R11, R0, RZ ;  /* 0x000000000b0b7223 */ /* 0x000fe200000000ff */
[----:B------:R-:W0:Y:S02]  /*0400*/  MUFU.RCP R5, R5 ;  /* 0x0000000500057308 */ /* 0x000e240000001000 */
[----:B0-----:R-:W-:-:S05]  /*0410*/  FFMA R6, R5, -2, R6 ;  /* 0xc000000005067823 */ /* 0x001fca0000000006 */
[----:B------:R-:W-:-:S04]  /*0420*/  FSEL R9, R6, 1, !P0 ;  /* 0x3f80000006097808 */ /* 0x000fc80004000000 */
[--C-:B------:R-:W-:Y:S01]  /*0430*/  LOP3.LUT R9, R9, 0x80000000, R4.reuse, 0xb8, !PT ;  /* 0x8000000009097812 */ /* 0x100fe200078eb804 */
[----:B------:R-:W-:-:S04]  /*0440*/  @!P1 FFMA R9, R4, R11, R4 ;  /* 0x0000000b04099223 */ /* 0x000fc80000000004 */
[----:B------:R-:W-:-:S04]  /*0450*/  FADD R0, R9, 1 ;  /* 0x3f80000009007421 */ /* 0x000fc80000000000 */
[----:B------:R-:W-:-:S07]  /*0460*/  FMUL R7, R7, R0 ;  /* 0x0000000007077220 */ /* 0x000fce0000400000 */
.L_x_1:
[----:B------:R-:W-:Y:S01]  /*0470*/  STG.E desc[UR4][R2.64], R7 ;  /* 0x0000000702007986 */ /* 0x000fe2000c101904 */
[----:B------:R-:W-:Y:S05]  /*0480*/  EXIT ;  /* 0x000000000000794d */ /* 0x000fea0003800000 */
.L_x_2:
[----:B------:R-:W-:-:S00]  /*0490*/  BRA `(.L_x_2) ;  /* 0xfffffffc00fc7947 */ /* 0x000fc0000383ffff */
[----:B------:R-:W-:-:S00]  /*04a0*/  NOP ;  /* 0x0000000000007918 */ /* 0x000fc00000000000 */
        /* <DEDUP_REMOVED lines=13> */
.L_x_6:


//--------------------- .text._Z11gelu_kernelPfm  --------------------------
	.section	.text._Z11gelu_kernelPfm,"ax",@progbits
	.align	128
        .global         _Z11gelu_kernelPfm
        .type           _Z11gelu_kernelPfm,@function
        .size           _Z11gelu_kernelPfm,(.L_x_7 - _Z11gelu_kernelPfm)
        .other          _Z11gelu_kernelPfm,@"STO_CUDA_ENTRY STV_DEFAULT"
_Z11gelu_kernelPfm:
.text._Z11gelu_kernelPfm:
[----:B------:R-:W-:Y:S01]  /*0000*/  LDC R1, c[0x0][0x37c] ;  /* 0x0000df00ff017b82 */ /* 0x000fe20000000800 */
[----:B------:R-:W0:Y:S07]  /*0010*/  S2R R3, SR_TID.X ;  /* 0x0000000000037919 */ /* 0x000e2e0000002100 */
[----:B------:R-:W0:Y:S01]  /*0020*/  S2UR UR4, SR_CTAID.X ;  /* 0x00000000000479c3 */ /* 0x000e220000002500 */
[----:B------:R-:W1:Y:S07]  /*0030*/  LDCU.64 UR6, c[0x0][0x388] ;  /* 0x00007100ff0677ac */ /* 0x000e6e0008000a00 */
[----:B------:R-:W0:Y:S02]  /*0040*/  LDC R0, c[0x0][0x360] ;  /* 0x0000d800ff007b82 */ /* 0x000e240000000800 */
[----:B0-----:R-:W-:-:S05]  /*0050*/  IMAD R0, R0, UR4, R3 ;  /* 0x0000000400007c24 */ /* 0x001fca000f8e0203 */
[----:B-1----:R-:W-:Y:S02]  /*0060*/  ISETP.GE.U32.AND P0, PT, R0, UR6, PT ;  /* 0x0000000600007c0c */ /* 0x002fe4000bf06070 */
[----:B------:R-:W-:-:S04]  /*0070*/  SHF.R.S32.HI R3, RZ, 0x1f, R0 ;  /* 0x0000001fff037819 */ /* 0x000fc80000011400 */
[----:B------:R-:W-:-:S13]  /*0080*/  ISETP.GE.U32.AND.EX P0, PT, R3, UR7, PT, P0 ;  /* 0x0000000703007c0c */ /* 0x000fda000bf06100 */
[----:B------:R-:W-:Y:S05]  /*0090*/  @P0 EXIT ;  /* 0x000000000000094d */ /* 0x000fea0003800000 */
[----:B------:R-:W0:Y:S01]  /*00a0*/  LDCU.64 UR6, c[0x0][0x380] ;  /* 0x00007000ff0677ac */ /* 0x000e220008000a00 */
[----:B------:R-:W1:Y:S01]  /*00b0*/  LDCU.64 UR4, c[0x0][0x358] ;  /* 0x00006b00ff0477ac */ /* 0x000e620008000a00 */
[----:B0-----:R-:W-:-:S04]  /*00c0*/  LEA R2, P0, R0, UR6, 0x2 ;  /* 0x0000000600027c11 */ /* 0x001fc8000f8010ff */
[----:B------:R-:W-:-:S05]  /*00d0*/  LEA.HI.X R3, R0, UR7, R3, 0x2, P0 ;  /* 0x0000000700037c11 */ /* 0x000fca00080f1403 */
[----:B-1----:R-:W2:Y:S01]  /*00e0*/  LDG.E R4, desc[UR4][R2.64] ;  /* 0x0000000402047981 */ /* 0x002ea2000c1e1900 */
[----:B------:R-:W-:Y:S01]  /*00f0*/  HFMA2 R8, -RZ, RZ, 1.125, -9232 ;  /* 0x3c80f082ff087431 */ /* 0x000fe200000001ff */
[----:B------:R-:W-:Y:S01]  /*0100*/  MOV R7, 0x3f800000 ;  /* 0x3f80000000077802 */ /* 0x000fe20000000f00 */
[----:B--2---:R-:W-:-:S04]  /*0110*/  FMUL R5, R4, 0.044714998453855514526 ;  /* 0x3d37271304057820 */ /* 0x004fc80000400000 */
        /* <DEDUP_REMOVED lines=20> */
[----:B------:R-:W-:-:S05]  /*0260*/  FMUL R5, R4, R5 ;  /* 0x0000000504057220 */ /* 0x000fca0000400000 */
[----:B------:R-:W-:Y:S01]  /*0270*/  STG.E desc[UR4][R2.64], R5 ;  /* 0x0000000502007986 */ /* 0x000fe2000c101904 */
[----:B------:R-:W-:Y:S05]  /*0280*/  EXIT ;  /* 0x000000000000794d */ /* 0x000fea0003800000 */
.L_x_3:
        /* <DEDUP_REMOVED lines=15> */
.L_x_7:


//--------------------- .text._Z11relu_kernelPfm  --------------------------
	.section	.text._Z11relu_kernelPfm,"ax",@progbits
	.align	128
        .global         _Z11relu_kernelPfm
        .type           _Z11relu_kernelPfm,@function
        .size           _Z11relu_kernelPfm,(.L_x_8 - _Z11relu_kernelPfm)
        .other          _Z11relu_kernelPfm,@"STO_CUDA_ENTRY STV_DEFAULT"
_Z11relu_kernelPfm:
.text._Z11relu_kernelPfm:
        /* <DEDUP_REMOVED lines=14> */
[----:B-1----:R-:W2:Y:S02]  /*00e0*/  LDG.E R0, desc[UR4][R2.64] ;  /* 0x0000000402007981 */ /* 0x002ea4000c1e1900 */
[----:B--2---:R-:W-:-:S13]  /*00f0*/  FSETP.GEU.AND P0, PT, R0, RZ, PT ;  /* 0x000000ff0000720b */ /* 0x004fda0003f0e000 */
[----:B------:R-:W-:Y:S05]  /*0100*/  @P0 EXIT ;  /* 0x000000000000094d */ /* 0x000fea0003800000 */
[----:B------:R-:W-:Y:S01]  /*0110*/  STG.E desc[UR4][R2.64], RZ ;  /* 0x000000ff02007986 */ /* 0x000fe2000c101904 */
[----:B------:R-:W-:Y:S05]  /*0120*/  EXIT ;  /* 0x000000000000794d */ /* 0x000fea0003800000 */
.L_x_4:
        /* <DEDUP_REMOVED lines=13> */
.L_x_8:


//--------------------- .text._Z15bias_add_kernelPKfPf10LayerShape --------------------------
	.section	.text._Z15bias_add_kernelPKfPf10LayerShape,"ax",@progbits
	.align	128
        .global         _Z15bias_add_kernelPKfPf10LayerShape
        .type           _Z15bias_add_kernelPKfPf10LayerShape,@function
        .size           _Z15bias_add_kernelPKfPf10LayerShape,(.L_x_9 - _Z15bias_add_kernelPKfPf10LayerShape)
        .other          _Z15bias_add_kernelPKfPf10LayerShape,@"STO_CUDA_ENTRY STV_DEFAULT"
_Z15bias_add_kernelPKfPf10LayerShape:
.text._Z15bias_add_kernelPKfPf10LayerShape:
        /* <DEDUP_REMOVED lines=13> */
[----:B------:R-:W1:Y:S08]  /*00d0*/  I2F.RP R0, R9 ;  /* 0x0000000900007306 */ /* 0x000e700000209400 */
[----:B-1----:R-:W1:Y:S02]  /*00e0*/  MUFU.RCP R0, R0 ;  /* 0x0000000000007308 */ /* 0x002e640000001000 */
[----:B-1----:R-:W-:-:S06]  /*00f0*/  IADD3 R2, PT, PT, R0, 0xffffffe, RZ ;  /* 0x0ffffffe00027810 */ /* 0x002fcc0007ffe0ff */
[----:B------:R1:W2:Y:S02]  /*0100*/  F2I.FTZ.U32.TRUNC.NTZ R3, R2 ;  /* 0x0000000200037305 */ /* 0x0002a4000021f000 */
[----:B-1----:R-:W-:Y:S01]  /*0110*/  IMAD.MOV.U32 R2, RZ, RZ, RZ ;  /* 0x000000ffff027224 */ /* 0x002fe200078e00ff */
[----:B--2---:R-:W-:-:S05]  /*0120*/  IADD3 R4, PT, PT, RZ, -R3, RZ ;  /* 0x80000003ff047210 */ /* 0x004fca0007ffe0ff */
        /* <DEDUP_REMOVED lines=8> */
[----:B------:R-:W2:Y:S08]  /*01b0*/  LDC.64 R4, c[0x0][0x388] ;  /* 0x0000e200ff047b82 */ /* 0x000eb00000000a00 */
[----:B------:R-:W-:Y:S01]  /*01c0*/  @!P0 IMAD.IADD R0, R0, 0x1, -R9 ;  /* 0x0000000100008824 */ /* 0x000fe200078e0a09 */
[----:B------:R-:W-:-:S04]  /*01d0*/  ISETP.NE.AND P0, PT, R6, RZ, PT ;  /* 0x000000ff0600720c */ /* 0x000fc80003f05270 */
[----:B------:R-:W-:Y:S01]  /*01e0*/  ISETP.GT.U32.AND P1, PT, R9, R0, PT ;  /* 0x000000000900720c */ /* 0x000fe20003f24070 */
[----:B--2---:R-:W-:-:S12]  /*01f0*/  IMAD.WIDE R4, R7, 0x4, R4 ;  /* 0x0000000407047825 */ /* 0x004fd800078e0204 */
[----:B------:R-:W-:Y:S01]  /*0200*/  @!P1 IADD3 R0, PT, PT, R0, -R9, RZ ;  /* 0x8000000900009210 */ /* 0x000fe20007ffe0ff */
[----:B0-----:R-:W2:Y:S04]  /*0210*/  LDG.E R7, desc[UR4][R4.64] ;  /* 0x0000000404077981 */ /* 0x001ea8000c1e1900 */
[----:B------:R-:W-:Y:S01]  /*0220*/  @!P2 IMAD.MOV R0, RZ, RZ, -R0 ;  /* 0x000000ffff00a224 */ /* 0x000fe200078e0a00 */
[----:B------:R-:W-:-:S05]  /*0230*/  @!P0 LOP3.LUT R0, RZ, R6, RZ, 0x33, !PT ;  /* 0x00000006ff008212 */ /* 0x000fca00078e33ff */
[----:B-1----:R-:W-:-:S06]  /*0240*/  IMAD.WIDE R2, R0, 0x4, R2 ;  /* 0x0000000400027825 */ /* 0x002fcc00078e0202 */
[----:B------:R-:W2:Y:S02]  /*0250*/  LDG.E.CONSTANT R2, desc[UR4][R2.64] ;  /* 0x0000000402027981 */ /* 0x000ea4000c1e9900 */
[----:B--2---:R-:W-:-:S05]  /*0260*/  FADD R7, R2, R7 ;  /* 0x0000000702077221 */ /* 0x004fca0000000000 */
[----:B------:R-:W-:Y:S01]  /*0270*/  STG.E desc[UR4][R4.64], R7 ;  /* 0x0000000704007986 */ /* 0x000fe2000c101904 */
[----:B------:R-:W-:Y:S05]  /*0280*/  EXIT ;  /* 0x000000000000794d */ /* 0x000fea0003800000 */
.L_x_5:
        /* <DEDUP_REMOVED lines=15> */
.L_x_9:


//--------------------- .nv.shared.reserved.0     --------------------------
	.section	.nv.shared.reserved.0,"aw",@nobits
	.weak		__nv_reservedSMEM_offset_0_alias
	.size		__nv_reservedSMEM_offset_0_alias, 0, 64
	.other		__nv_reservedSMEM_offset_0_alias,@"STO_CUDA_RESERVED_SHARED STV_DEFAULT"
__nv_reservedSMEM_offset_0_alias:
	.zero		0
	.zero		64


//--------------------- .nv.constant0._Z28fused_bias_activation_kernelPKfPf10LayerShapei --------------------------
	.section	.nv.constant0._Z28fused_bias_activation_kernelPKfPf10LayerShapei,"a",@progbits
	.sectionflags	@""
	.align	4
.nv.constant0._Z28fused_bias_activation_kernelPKfPf10LayerShapei:
	.zero		928


//--------------------- .nv.constant0._Z11gelu_kernelPfm --------------------------
	.section	.nv.constant0._Z11gelu_kernelPfm,"a",@progbits
	.sectionflags	@""
	.align	4
.nv.constant0._Z11gelu_kernelPfm:
	.zero		912


//--------------------- .nv.constant0._Z11relu_kernelPfm --------------------------
	.section	.nv.constant0._Z11relu_kernelPfm,"a",@progbits
	.sectionflags	@""
	.align	4
.nv.constant0._Z11relu_kernelPfm:
	.zero		912


//--------------------- .nv.constant0._Z15bias_add_kernelPKfPf10LayerShape --------------------------
	.section	.nv.constant0._Z15bias_add_kernelPKfPf10LayerShape,"a",@progbits
	.sectionflags	@""
	.align	4
.nv.constant0._Z15bias_add_kernelPKfPf10LayerShape:
	.zero		924


//--------------------- SYMBOLS --------------------------

	.type		.nv.reservedSmem.offset0,@object
	.size		.nv.reservedSmem.offset0,0x4
